	.headerflags	@"EF_CUDA_TEXMODE_UNIFIED EF_CUDA_64BIT_ADDRESS EF_CUDA_ACCELERATORS EF_CUDA_SM90 EF_CUDA_VIRTUAL_SM(EF_CUDA_SM90)"
	.elftype	@"ET_EXEC"


//--------------------- .nv.info                  --------------------------
	.section	.nv.info,"",@"SHT_CUDA_INFO"
	.align	4


	//----- nvinfo : EIATTR_REGCOUNT
	.align		4
        /*0000*/ 	.byte	0x04, 0x2f
        /*0002*/ 	.short	(.L_3 - .L_2)
	.align		4
.L_2:
        /*0004*/ 	.word	index@(triton_poi_fused__native_batch_norm_legit_no_training_cat_relu_96)
        /*0008*/ 	.word	0x0000001a


	//----- nvinfo : EIATTR_MIN_STACK_SIZE
	.align		4
.L_3:
        /*000c*/ 	.byte	0x04, 0x12
        /*000e*/ 	.short	(.L_5 - .L_4)
	.align		4
.L_4:
        /*0010*/ 	.word	index@(triton_poi_fused__native_batch_norm_legit_no_training_cat_relu_96)
        /*0014*/ 	.word	0x00000000


	//----- nvinfo : EIATTR_FRAME_SIZE
	.align		4
.L_5:
        /*0018*/ 	.byte	0x04, 0x11
        /*001a*/ 	.short	(.L_7 - .L_6)
	.align		4
.L_6:
        /*001c*/ 	.word	index@(triton_poi_fused__native_batch_norm_legit_no_training_cat_relu_96)
        /*0020*/ 	.word	0x00000000


	//----- nvinfo : EIATTR_MIN_STACK_SIZE
	.align		4
.L_7:
        /*0024*/ 	.byte	0x04, 0x12
        /*0026*/ 	.short	(.L_9 - .L_8)
	.align		4
.L_8:
        /*0028*/ 	.word	index@(triton_poi_fused__native_batch_norm_legit_no_training_cat_relu_96)
        /*002c*/ 	.word	0x00000000
.L_9:


//--------------------- .nv.info.triton_poi_fused__native_batch_norm_legit_no_training_cat_relu_96 --------------------------
	.section	.nv.info.triton_poi_fused__native_batch_norm_legit_no_training_cat_relu_96,"",@"SHT_CUDA_INFO"
	.sectionflags	@""
	.align	4


	//----- nvinfo : EIATTR_CUDA_API_VERSION
	.align		4
        /*0000*/ 	.byte	0x04, 0x37
        /*0002*/ 	.short	(.L_11 - .L_10)
.L_10:
        /*0004*/ 	.word	0x0000007c


	//----- nvinfo : EIATTR_KPARAM_INFO
	.align		4
.L_11:
        /*0008*/ 	.byte	0x04, 0x17
        /*000a*/ 	.short	(.L_13 - .L_12)
.L_12:
        /*000c*/ 	.word	0x00000000
        /*0010*/ 	.short	0x000e
        /*0012*/ 	.short	0x0070
        /*0014*/ 	.byte	0x00, 0xf0, 0x11, 0x00


	//----- nvinfo : EIATTR_KPARAM_INFO
	.align		4
.L_13:
        /*0018*/ 	.byte	0x04, 0x17
        /*001a*/ 	.short	(.L_15 - .L_14)
.L_14:
        /*001c*/ 	.word	0x00000000
        /*0020*/ 	.short	0x000d
        /*0022*/ 	.short	0x0068
        /*0024*/ 	.byte	0x00, 0xf4, 0x21, 0x00


	//----- nvinfo : EIATTR_KPARAM_INFO
	.align		4
.L_15:
        /*0028*/ 	.byte	0x04, 0x17
        /*002a*/ 	.short	(.L_17 - .L_16)
.L_16:
        /*002c*/ 	.word	0x00000000
        /*0030*/ 	.short	0x000c
        /*0032*/ 	.short	0x0060
        /*0034*/ 	.byte	0x00, 0xf4, 0x21, 0x00


	//----- nvinfo : EIATTR_KPARAM_INFO
	.align		4
.L_17:
        /*0038*/ 	.byte	0x04, 0x17
        /*003a*/ 	.short	(.L_19 - .L_18)
.L_18:
        /*003c*/ 	.word	0x00000000
        /*0040*/ 	.short	0x000b
        /*0042*/ 	.short	0x0058
        /*0044*/ 	.byte	0x00, 0xf4, 0x21, 0x00


	//----- nvinfo : EIATTR_KPARAM_INFO
	.align		4
.L_19:
        /*0048*/ 	.byte	0x04, 0x17
        /*004a*/ 	.short	(.L_21 - .L_20)
.L_20:
        /*004c*/ 	.word	0x00000000
        /*0050*/ 	.short	0x000a
        /*0052*/ 	.short	0x0050
        /*0054*/ 	.byte	0x00, 0xf4, 0x21, 0x00


	//----- nvinfo : EIATTR_KPARAM_INFO
	.align		4
.L_21:
        /*0058*/ 	.byte	0x04, 0x17
        /*005a*/ 	.short	(.L_23 - .L_22)
.L_22:
        /*005c*/ 	.word	0x00000000
        /*0060*/ 	.short	0x0009
        /*0062*/ 	.short	0x0048
        /*0064*/ 	.byte	0x00, 0xf4, 0x21, 0x00


	//----- nvinfo : EIATTR_KPARAM_INFO
	.align		4
.L_23:
        /*0068*/ 	.byte	0x04, 0x17
        /*006a*/ 	.short	(.L_25 - .L_24)
.L_24:
        /*006c*/ 	.word	0x00000000
        /*0070*/ 	.short	0x0008
        /*0072*/ 	.short	0x0040
        /*0074*/ 	.byte	0x00, 0xf4, 0x21, 0x00


	//----- nvinfo : EIATTR_KPARAM_INFO
	.align		4
.L_25:
        /*0078*/ 	.byte	0x04, 0x17
        /*007a*/ 	.short	(.L_27 - .L_26)
.L_26:
        /*007c*/ 	.word	0x00000000
        /*0080*/ 	.short	0x0007
        /*0082*/ 	.short	0x0038
        /*0084*/ 	.byte	0x00, 0xf4, 0x21, 0x00


	//----- nvinfo : EIATTR_KPARAM_INFO
	.align		4
.L_27:
        /*0088*/ 	.byte	0x04, 0x17
        /*008a*/ 	.short	(.L_29 - .L_28)
.L_28:
        /*008c*/ 	.word	0x00000000
        /*0090*/ 	.short	0x0006
        /*0092*/ 	.short	0x0030
        /*0094*/ 	.byte	0x00, 0xf4, 0x21, 0x00


	//----- nvinfo : EIATTR_KPARAM_INFO
	.align		4
.L_29:
        /*0098*/ 	.byte	0x04, 0x17
        /*009a*/ 	.short	(.L_31 - .L_30)
.L_30:
        /*009c*/ 	.word	0x00000000
        /*00a0*/ 	.short	0x0005
        /*00a2*/ 	.short	0x0028
        /*00a4*/ 	.byte	0x00, 0xf4, 0x21, 0x00


	//----- nvinfo : EIATTR_KPARAM_INFO
	.align		4
.L_31:
        /*00a8*/ 	.byte	0x04, 0x17
        /*00aa*/ 	.short	(.L_33 - .L_32)
.L_32:
        /*00ac*/ 	.word	0x00000000
        /*00b0*/ 	.short	0x0004
        /*00b2*/ 	.short	0x0020
        /*00b4*/ 	.byte	0x00, 0xf4, 0x21, 0x00


	//----- nvinfo : EIATTR_KPARAM_INFO
	.align		4
.L_33:
        /*00b8*/ 	.byte	0x04, 0x17
        /*00ba*/ 	.short	(.L_35 - .L_34)
.L_34:
        /*00bc*/ 	.word	0x00000000
        /*00c0*/ 	.short	0x0003
        /*00c2*/ 	.short	0x0018
        /*00c4*/ 	.byte	0x00, 0xf4, 0x21, 0x00


	//----- nvinfo : EIATTR_KPARAM_INFO
	.align		4
.L_35:
        /*00c8*/ 	.byte	0x04, 0x17
        /*00ca*/ 	.short	(.L_37 - .L_36)
.L_36:
        /*00cc*/ 	.word	0x00000000
        /*00d0*/ 	.short	0x0002
        /*00d2*/ 	.short	0x0010
        /*00d4*/ 	.byte	0x00, 0xf4, 0x21, 0x00


	//----- nvinfo : EIATTR_KPARAM_INFO
	.align		4
.L_37:
        /*00d8*/ 	.byte	0x04, 0x17
        /*00da*/ 	.short	(.L_39 - .L_38)
.L_38:
        /*00dc*/ 	.word	0x00000000
        /*00e0*/ 	.short	0x0001
        /*00e2*/ 	.short	0x0008
        /*00e4*/ 	.byte	0x00, 0xf4, 0x21, 0x00


	//----- nvinfo : EIATTR_KPARAM_INFO
	.align		4
.L_39:
        /*00e8*/ 	.byte	0x04, 0x17
        /*00ea*/ 	.short	(.L_41 - .L_40)
.L_40:
        /*00ec*/ 	.word	0x00000000
        /*00f0*/ 	.short	0x0000
        /*00f2*/ 	.short	0x0000
        /*00f4*/ 	.byte	0x00, 0xf4, 0x21, 0x00


	//----- nvinfo : EIATTR_SPARSE_MMA_MASK
	.align		4
.L_41:
        /*00f8*/ 	.byte	0x03, 0x50
        /*00fa*/ 	.short	0x0000


	//----- nvinfo : EIATTR_MAXREG_COUNT
	.align		4
        /*00fc*/ 	.byte	0x03, 0x1b
        /*00fe*/ 	.short	0x00ff


	//----- nvinfo : EIATTR_EXIT_INSTR_OFFSETS
	.align		4
        /*0100*/ 	.byte	0x04, 0x1c
        /*0102*/ 	.short	(.L_43 - .L_42)


	//   ....[0]....
.L_42:
        /*0104*/ 	.word	0x00000800


	//   ....[1]....
        /*0108*/ 	.word	0x00000820


	//----- nvinfo : EIATTR_REQNTID
	.align		4
.L_43:
        /*010c*/ 	.byte	0x04, 0x10
        /*010e*/ 	.short	(.L_45 - .L_44)
.L_44:
        /*0110*/ 	.word	0x00000080
        /*0114*/ 	.word	0x00000001
        /*0118*/ 	.word	0x00000001


	//----- nvinfo : EIATTR_CBANK_PARAM_SIZE
	.align		4
.L_45:
        /*011c*/ 	.byte	0x03, 0x19
        /*011e*/ 	.short	0x0074


	//----- nvinfo : EIATTR_PARAM_CBANK
	.align		4
        /*0120*/ 	.byte	0x04, 0x0a
        /*0122*/ 	.short	(.L_47 - .L_46)
	.align		4
.L_46:
        /*0124*/ 	.word	index@(.nv.constant0.triton_poi_fused__native_batch_norm_legit_no_training_cat_relu_96)
        /*0128*/ 	.short	0x0210
        /*012a*/ 	.short	0x0074


	//----- nvinfo : EIATTR_SW_WAR
	.align		4
.L_47:
        /*012c*/ 	.byte	0x04, 0x36
        /*012e*/ 	.short	(.L_49 - .L_48)
.L_48:
        /*0130*/ 	.word	0x00000008
.L_49:


//--------------------- .nv.callgraph             --------------------------
	.section	.nv.callgraph,"",@"SHT_CUDA_CALLGRAPH"
	.align	4
	.sectionentsize	8
	.align		4
        /*0000*/ 	.word	0x00000000
	.align		4
        /*0004*/ 	.word	0xffffffff
	.align		4
        /*0008*/ 	.word	0x00000000
	.align		4
        /*000c*/ 	.word	0xfffffffe
	.align		4
        /*0010*/ 	.word	0x00000000
	.align		4
        /*0014*/ 	.word	0xfffffffd
	.align		4
        /*0018*/ 	.word	0x00000000
	.align		4
        /*001c*/ 	.word	0xfffffffc


//--------------------- .nv.constant4             --------------------------
	.section	.nv.constant4,"a",@progbits
	.align	8
	.align		8
.nv.constant4:
        /*0000*/ 	.dword	_$_str
	.align		8
        /*0008*/ 	.dword	_$_str_$_2


//--------------------- .text.triton_poi_fused__native_batch_norm_legit_no_training_cat_relu_96 --------------------------
	.section	.text.triton_poi_fused__native_batch_norm_legit_no_training_cat_relu_96,"ax",@progbits
	.align	128
        .global         triton_poi_fused__native_batch_norm_legit_no_training_cat_relu_96
        .type           triton_poi_fused__native_batch_norm_legit_no_training_cat_relu_96,@function
        .size           triton_poi_fused__native_batch_norm_legit_no_training_cat_relu_96,(.L_x_1 - triton_poi_fused__native_batch_norm_legit_no_training_cat_relu_96)
        .other          triton_poi_fused__native_batch_norm_legit_no_training_cat_relu_96,@"STO_CUDA_ENTRY STV_DEFAULT"
triton_poi_fused__native_batch_norm_legit_no_training_cat_relu_96:
.text.triton_poi_fused__native_batch_norm_legit_no_training_cat_relu_96:
[----:B------:R-:W0:Y:S01]  /*0000*/  LDC R1, c[0x0][0x28] ;  /* 0x00000a00ff017b82 */ /* 0x000e220000000800 */
[----:B------:R-:W1:Y:S01]  /*0010*/  S2R R0, SR_TID.X ;  /* 0x0000000000007919 */ /* 0x000e620000002100 */
[----:B------:R-:W-:Y:S01]  /*0020*/  ULDC.64 UR4, c[0x0][0x240] ;  /* 0x0000900000047ab9 */ /* 0x000fe20000000a00 */
[----:B------:R-:W-:Y:S01]  /*0030*/  IMAD.MOV.U32 R6, RZ, RZ, RZ ;  /* 0x000000ffff067224 */ /* 0x000fe200078e00ff */
[----:B------:R-:W-:Y:S01]  /*0040*/  ULDC.64 UR8, c[0x0][0x238] ;  /* 0x00008e0000087ab9 */ /* 0x000fe20000000a00 */
[----:B------:R-:W2:Y:S01]  /*0050*/  S2R R3, SR_CTAID.X ;  /* 0x0000000000037919 */ /* 0x000ea20000002500 */
[----:B------:R-:W-:Y:S01]  /*0060*/  ULDC.64 UR6, c[0x0][0x230] ;  /* 0x00008c0000067ab9 */ /* 0x000fe20000000a00 */
[----:B------:R-:W-:Y:S01]  /*0070*/  ULDC.64 UR10, c[0x0][0x248] ;  /* 0x00009200000a7ab9 */ /* 0x000fe20000000a00 */
[----:B------:R-:W-:Y:S01]  /*0080*/  IMAD.MOV.U32 R16, RZ, RZ, RZ ;  /* 0x000000ffff107224 */ /* 0x000fe200078e00ff */
[----:B------:R-:W3:Y:S01]  /*0090*/  LDC.64 R20, c[0x0][0x258] ;  /* 0x00009600ff147b82 */ /* 0x000ee20000000a00 */
[----:B-1----:R-:W-:-:S05]  /*00a0*/  LOP3.LUT R0, R0, 0x7f, RZ, 0xc0, !PT ;  /* 0x0000007f00007812 */ /* 0x002fca00078ec0ff */
[----:B--2---:R-:W-:-:S04]  /*00b0*/  IMAD R0, R3, 0x80, R0 ;  /* 0x0000008003007824 */ /* 0x004fc800078e0200 */
[----:B------:R-:W-:Y:S01]  /*00c0*/  IMAD.HI R17, R0, 0x4bda12f7, RZ ;  /* 0x4bda12f700117827 */ /* 0x000fe200078e02ff */
[----:B------:R-:W-:-:S04]  /*00d0*/  SHF.R.S32.HI R3, RZ, 0x1f, R0 ;  /* 0x0000001fff037819 */ /* 0x000fc80000011400 */
[----:B------:R-:W-:Y:S02]  /*00e0*/  LEA.HI R3, R3, R0, RZ, 0x2 ;  /* 0x0000000003037211 */ /* 0x000fe400078f10ff */
[----:B------:R-:W-:Y:S02]  /*00f0*/  SHF.R.U32.HI R4, RZ, 0x1f, R17 ;  /* 0x0000001fff047819 */ /* 0x000fe40000011611 */
[----:B------:R-:W-:Y:S02]  /*0100*/  SHF.R.S32.HI R13, RZ, 0x2, R3 ;  /* 0x00000002ff0d7819 */ /* 0x000fe40000011403 */
[----:B------:R-:W-:Y:S02]  /*0110*/  LOP3.LUT R3, R3, 0xfffffffc, RZ, 0xc0, !PT ;  /* 0xfffffffc03037812 */ /* 0x000fe400078ec0ff */
[----:B------:R-:W-:Y:S01]  /*0120*/  LEA.HI.SX32 R17, R17, R4, 0x16 ;  /* 0x0000000411117211 */ /* 0x000fe200078fb2ff */
[----:B------:R-:W-:-:S04]  /*0130*/  IMAD.HI R2, R13, 0x4bda12f7, RZ ;  /* 0x4bda12f70d027827 */ /* 0x000fc800078e02ff */
[----:B------:R-:W-:Y:S01]  /*0140*/  IMAD.IADD R4, R0, 0x1, -R3 ;  /* 0x0000000100047824 */ /* 0x000fe200078e0a03 */
[----:B------:R-:W-:-:S03]  /*0150*/  SHF.R.U32.HI R5, RZ, 0x1f, R2 ;  /* 0x0000001fff057819 */ /* 0x000fc60000011602 */
[----:B------:R-:W-:Y:S01]  /*0160*/  IMAD R3, R17, 0x80, R4 ;  /* 0x0000008011037824 */ /* 0x000fe200078e0204 */
[----:B------:R-:W-:-:S04]  /*0170*/  LEA.HI.SX32 R2, R2, R5, 0x18 ;  /* 0x0000000502027211 */ /* 0x000fc800078fc2ff */
[----:B------:R-:W-:Y:S01]  /*0180*/  SHF.R.S32.HI R5, RZ, 0x1f, R3 ;  /* 0x0000001fff057819 */ /* 0x000fe20000011403 */
[----:B------:R-:W-:-:S04]  /*0190*/  IMAD R13, R2, -0x360, R13 ;  /* 0xfffffca0020d7824 */ /* 0x000fc800078e020d */
[C---:B------:R-:W-:Y:S01]  /*01a0*/  IMAD.SHL.U32 R2, R13.reuse, 0x4, RZ ;  /* 0x000000040d027824 */ /* 0x040fe200078e00ff */
[----:B------:R-:W-:-:S04]  /*01b0*/  LOP3.LUT R7, R13, 0xffffffe0, RZ, 0xc0, !PT ;  /* 0xffffffe00d077812 */ /* 0x000fc800078ec0ff */
[----:B------:R-:W-:Y:S02]  /*01c0*/  IADD3 R3, P0, R2, R3, RZ ;  /* 0x0000000302037210 */ /* 0x000fe40007f1e0ff */
[----:B------:R-:W-:Y:S02]  /*01d0*/  ISETP.NE.AND P3, PT, R7, 0x320, PT ;  /* 0x000003200700780c */ /* 0x000fe40003f65270 */
[----:B------:R-:W-:Y:S01]  /*01e0*/  LEA.HI.X.SX32 R4, R2, R5, 0x1, P0 ;  /* 0x0000000502047211 */ /* 0x000fe200000f0eff */
[C---:B------:R-:W-:Y:S01]  /*01f0*/  IMAD.SHL.U32 R2, R3.reuse, 0x4, RZ ;  /* 0x0000000403027824 */ /* 0x040fe200078e00ff */
[----:B------:R-:W-:Y:S02]  /*0200*/  ISETP.LT.AND P5, PT, R0, 0x3600, !P3 ;  /* 0x000036000000780c */ /* 0x000fe40005fa1270 */
[----:B------:R-:W-:Y:S02]  /*0210*/  SHF.L.U64.HI R3, R3, 0x2, R4 ;  /* 0x0000000203037819 */ /* 0x000fe40000010204 */
[----:B------:R-:W-:-:S04]  /*0220*/  IADD3 R4, P0, R2, UR4, RZ ;  /* 0x0000000402047c10 */ /* 0x000fc8000ff1e0ff */
[----:B------:R-:W-:Y:S01]  /*0230*/  IADD3.X R5, R3, UR5, RZ, P0, !PT ;  /* 0x0000000503057c10 */ /* 0x000fe200087fe4ff */
[----:B------:R-:W-:-:S04]  /*0240*/  ULDC.64 UR4, c[0x0][0x208] ;  /* 0x0000820000047ab9 */ /* 0x000fc80000000a00 */
[----:B------:R1:W2:Y:S01]  /*0250*/  @P5 LDG.E R6, desc[UR4][R4.64+-0x3200] ;  /* 0xffce000404065981 */ /* 0x0002a2000c1e1900 */
[----:B------:R-:W-:Y:S02]  /*0260*/  ISETP.GE.AND P0, PT, R0, 0x3600, PT ;  /* 0x000036000000780c */ /* 0x000fe40003f06270 */
[----:B------:R-:W-:Y:S02]  /*0270*/  IADD3 R14, P2, R2, UR8, RZ ;  /* 0x00000008020e7c10 */ /* 0x000fe4000ff5e0ff */
[----:B------:R-:W-:Y:S02]  /*0280*/  ISETP.GT.AND P4, PT, R13, 0x33f, !P0 ;  /* 0x0000033f0d00780c */ /* 0x000fe40004784270 */
[----:B------:R-:W-:Y:S02]  /*0290*/  IADD3 R10, P1, R2, UR6, RZ ;  /* 0x00000006020a7c10 */ /* 0x000fe4000ff3e0ff */
[----:B------:R-:W-:Y:S01]  /*02a0*/  IADD3 R18, P6, R2, UR10, RZ ;  /* 0x0000000a02127c10 */ /* 0x000fe2000ffde0ff */
[----:B-1----:R-:W-:Y:S01]  /*02b0*/  IMAD.MOV.U32 R4, RZ, RZ, RZ ;  /* 0x000000ffff047224 */ /* 0x002fe200078e00ff */
[----:B------:R-:W-:Y:S01]  /*02c0*/  IADD3.X R15, R3, UR9, RZ, P2, !PT ;  /* 0x00000009030f7c10 */ /* 0x000fe200097fe4ff */
[----:B------:R-:W-:Y:S01]  /*02d0*/  IMAD.MOV.U32 R12, RZ, RZ, RZ ;  /* 0x000000ffff0c7224 */ /* 0x000fe200078e00ff */
[----:B------:R-:W-:Y:S01]  /*02e0*/  ISETP.NE.AND P2, PT, R7, 0x300, PT ;  /* 0x000003000700780c */ /* 0x000fe20003f45270 */
[----:B------:R-:W-:Y:S01]  /*02f0*/  ULDC.64 UR8, c[0x0][0x228] ;  /* 0x00008a0000087ab9 */ /* 0x000fe20000000a00 */
[----:B------:R-:W-:Y:S01]  /*0300*/  IADD3.X R11, R3, UR7, RZ, P1, !PT ;  /* 0x00000007030b7c10 */ /* 0x000fe20008ffe4ff */
[----:B------:R-:W-:Y:S01]  /*0310*/  ULDC.64 UR6, c[0x0][0x220] ;  /* 0x0000880000067ab9 */ /* 0x000fe20000000a00 */
[----:B------:R-:W-:-:S02]  /*0320*/  IADD3.X R19, R3, UR11, RZ, P6, !PT ;  /* 0x0000000b03137c10 */ /* 0x000fc4000b7fe4ff */
[----:B------:R-:W-:Y:S02]  /*0330*/  ISETP.NE.AND P1, PT, R7, 0x2e0, PT ;  /* 0x000002e00700780c */ /* 0x000fe40003f25270 */
[----:B------:R-:W-:Y:S01]  /*0340*/  ISETP.LT.AND P6, PT, R0, 0x3600, !P2 ;  /* 0x000036000000780c */ /* 0x000fe200057c1270 */
[----:B------:R-:W4:-:S12]  /*0350*/  @P4 LDG.E R4, desc[UR4][R18.64+-0x3400] ;  /* 0xffcc000412044981 */ /* 0x000f18000c1e1900 */
[----:B------:R1:W5:Y:S01]  /*0360*/  @P6 LDG.E R16, desc[UR4][R14.64+-0x3000] ;  /* 0xffd000040e106981 */ /* 0x000362000c1e1900 */
[----:B--2---:R-:W-:Y:S02]  /*0370*/  SEL R6, R6, RZ, P5 ;  /* 0x000000ff06067207 */ /* 0x004fe40002800000 */
[----:B------:R-:W-:-:S13]  /*0380*/  ISETP.LT.AND P5, PT, R0, 0x3600, !P1 ;  /* 0x000036000000780c */ /* 0x000fda0004fa1270 */
[----:B------:R2:W5:Y:S01]  /*0390*/  @P5 LDG.E R12, desc[UR4][R10.64+-0x2e00] ;  /* 0xffd200040a0c5981 */ /* 0x000562000c1e1900 */
[----:B----4-:R-:W-:Y:S02]  /*03a0*/  @P3 SEL R6, R4, RZ, P4 ;  /* 0x000000ff04063207 */ /* 0x010fe40002000000 */
[----:B------:R-:W-:Y:S02]  /*03b0*/  IADD3 R8, P4, R2, UR8, RZ ;  /* 0x0000000802087c10 */ /* 0x000fe4000ff9e0ff */
[----:B------:R-:W-:Y:S02]  /*03c0*/  CS2R R18, SRZ ;  /* 0x0000000000127805 */ /* 0x000fe4000001ff00 */
[----:B------:R-:W-:Y:S02]  /*03d0*/  IADD3 R4, P3, R2, UR6, RZ ;  /* 0x0000000602047c10 */ /* 0x000fe4000ff7e0ff */
[----:B-1----:R-:W-:Y:S02]  /*03e0*/  CS2R R14, SRZ ;  /* 0x00000000000e7805 */ /* 0x002fe4000001ff00 */
[----:B------:R-:W-:Y:S01]  /*03f0*/  IADD3.X R9, R3, UR9, RZ, P4, !PT ;  /* 0x0000000903097c10 */ /* 0x000fe2000a7fe4ff */
[----:B---3--:R-:W-:Y:S01]  /*0400*/  IMAD.WIDE R20, R13, 0x4, R20 ;  /* 0x000000040d147825 */ /* 0x008fe200078e0214 */
[C---:B------:R-:W-:Y:S01]  /*0410*/  ISETP.NE.AND P4, PT, R7.reuse, 0x2c0, PT ;  /* 0x000002c00700780c */ /* 0x040fe20003f85270 */
[----:B--2---:R-:W1:Y:S01]  /*0420*/  LDC.64 R10, c[0x0][0x210] ;  /* 0x00008400ff0a7b82 */ /* 0x004e620000000a00 */
[----:B------:R-:W-:Y:S01]  /*0430*/  IADD3.X R5, R3, UR7, RZ, P3, !PT ;  /* 0x0000000703057c10 */ /* 0x000fe20009ffe4ff */
[----:B------:R-:W-:Y:S01]  /*0440*/  ULDC.64 UR6, c[0x0][0x218] ;  /* 0x0000860000067ab9 */ /* 0x000fe20000000a00 */
[----:B------:R-:W-:Y:S01]  /*0450*/  ISETP.NE.AND P3, PT, R7, 0x2a0, PT ;  /* 0x000002a00700780c */ /* 0x000fe20003f65270 */
[----:B------:R-:W2:Y:S01]  /*0460*/  @!P0 LDG.E.EL R14, desc[UR4][R20.64] ;  /* 0x00000004140e8981 */ /* 0x000ea2000c2e1900 */
[----:B-----5:R-:W-:-:S02]  /*0470*/  SEL R23, R16, RZ, P6 ;  /* 0x000000ff10177207 */ /* 0x020fc40003000000 */
[----:B------:R-:W-:-:S13]  /*0480*/  ISETP.LT.AND P6, PT, R0, 0x3600, !P4 ;  /* 0x000036000000780c */ /* 0x000fda00067c1270 */
[----:B------:R3:W4:Y:S01]  /*0490*/  @P6 LDG.E R19, desc[UR4][R8.64+-0x2c00] ;  /* 0xffd4000408136981 */ /* 0x000722000c1e1900 */
[----:B------:R-:W-:Y:S01]  /*04a0*/  SEL R12, R12, RZ, P5 ;  /* 0x000000ff0c0c7207 */ /* 0x000fe20002800000 */
[----:B---3--:R-:W3:Y:S01]  /*04b0*/  LDC.64 R8, c[0x0][0x250] ;  /* 0x00009400ff087b82 */ /* 0x008ee20000000a00 */
[----:B------:R-:W-:-:S13]  /*04c0*/  ISETP.LT.AND P5, PT, R0, 0x3600, !P3 ;  /* 0x000036000000780c */ /* 0x000fda0005fa1270 */
[----:B------:R5:W2:Y:S01]  /*04d0*/  @P5 LDG.E R15, desc[UR4][R4.64+-0x2a00] ;  /* 0xffd60004040f5981 */ /* 0x000aa2000c1e1900 */
[----:B------:R-:W-:Y:S02]  /*04e0*/  @P1 SEL R12, R23, R6, !P2 ;  /* 0x00000006170c1207 */ /* 0x000fe40005000000 */
[----:B------:R-:W-:Y:S02]  /*04f0*/  IADD3 R2, P2, R2, UR6, RZ ;  /* 0x0000000602027c10 */ /* 0x000fe4000ff5e0ff */
[----:B------:R-:W-:Y:S01]  /*0500*/  ISETP.NE.AND P1, PT, R7, 0x280, PT ;  /* 0x000002800700780c */ /* 0x000fe20003f25270 */
[----:B------:R-:W-:Y:S01]  /*0510*/  IMAD R16, R17, -0xd80, R0 ;  /* 0xfffff28011107824 */ /* 0x000fe200078e0200 */
[----:B------:R-:W-:Y:S01]  /*0520*/  IADD3.X R3, R3, UR7, RZ, P2, !PT ;  /* 0x0000000703037c10 */ /* 0x000fe200097fe4ff */
[----:B------:R-:W3:Y:S01]  /*0530*/  LDC.64 R6, c[0x0][0x260] ;  /* 0x00009800ff067b82 */ /* 0x000ee20000000a00 */
[----:B------:R-:W-:Y:S01]  /*0540*/  ISETP.GE.AND P2, PT, R13, 0x280, PT ;  /* 0x000002800d00780c */ /* 0x000fe20003f46270 */
[----:B------:R-:W-:-:S06]  /*0550*/  IMAD R21, R17, 0xa00, R16 ;  /* 0x00000a0011157824 */ /* 0x000fcc00078e0210 */
[----:B-----5:R-:W5:Y:S01]  /*0560*/  LDC.64 R4, c[0x0][0x268] ;  /* 0x00009a00ff047b82 */ /* 0x020f620000000a00 */
[----:B----4-:R-:W-:Y:S02]  /*0570*/  SEL R19, R19, RZ, P6 ;  /* 0x000000ff13137207 */ /* 0x010fe40003000000 */
[----:B------:R-:W-:Y:S01]  /*0580*/  ISETP.LT.AND P6, PT, R0, 0x3600, !P1 ;  /* 0x000036000000780c */ /* 0x000fe20004fc1270 */
[----:B-1----:R-:W-:Y:S01]  /*0590*/  IMAD.WIDE R20, R21, 0x4, R10 ;  /* 0x0000000415147825 */ /* 0x002fe200078e020a */
[----:B------:R-:W-:-:S03]  /*05a0*/  CS2R R10, SRZ ;  /* 0x00000000000a7805 */ /* 0x000fc6000001ff00 */
[----:B------:R-:W-:Y:S02]  /*05b0*/  IMAD.MOV.U32 R16, RZ, RZ, RZ ;  /* 0x000000ffff107224 */ /* 0x000fe400078e00ff */
[----:B---3--:R-:W-:-:S04]  /*05c0*/  IMAD.WIDE R8, R13, 0x4, R8 ;  /* 0x000000040d087825 */ /* 0x008fc800078e0208 */
[C---:B0-----:R-:W-:Y:S01]  /*05d0*/  IMAD.WIDE R6, R13.reuse, 0x4, R6 ;  /* 0x000000040d067825 */ /* 0x041fe200078e0206 */
[----:B------:R-:W3:Y:S04]  /*05e0*/  @!P0 LDG.E.EL R16, desc[UR4][R8.64] ;  /* 0x0000000408108981 */ /* 0x000ee8000c2e1900 */
[----:B------:R0:W4:Y:S01]  /*05f0*/  @P6 LDG.E R10, desc[UR4][R2.64+-0x2800] ;  /* 0xffd80004020a6981 */ /* 0x000122000c1e1900 */
[----:B-----5:R-:W-:-:S04]  /*0600*/  IMAD.WIDE R4, R13, 0x4, R4 ;  /* 0x000000040d047825 */ /* 0x020fc800078e0204 */
[----:B------:R-:W-:Y:S01]  /*0610*/  IMAD.MOV.U32 R13, RZ, RZ, RZ ;  /* 0x000000ffff0d7224 */ /* 0x000fe200078e00ff */
[----:B------:R1:W5:Y:S01]  /*0620*/  @!P0 LDG.E.EL R18, desc[UR4][R4.64] ;  /* 0x0000000404128981 */ /* 0x000362000c2e1900 */
[----:B--2---:R-:W-:-:S04]  /*0630*/  SEL R15, R15, RZ, P5 ;  /* 0x000000ff0f0f7207 */ /* 0x004fc80002800000 */
[----:B------:R2:W5:Y:S01]  /*0640*/  @!P0 LDG.E.EL R13, desc[UR4][R6.64] ;  /* 0x00000004060d8981 */ /* 0x000562000c2e1900 */
[----:B------:R-:W-:Y:S01]  /*0650*/  ISETP.LT.AND P5, PT, R0, 0x3600, !P2 ;  /* 0x000036000000780c */ /* 0x000fe200057a1270 */
[----:B------:R-:W-:Y:S01]  /*0660*/  FADD R14, R14, 9.9999997473787516356e-06 ;  /* 0x3727c5ac0e0e7421 */ /* 0x000fe20000000000 */
[----:B0-----:R-:W0:Y:S01]  /*0670*/  LDC.64 R2, c[0x0][0x270] ;  /* 0x00009c00ff027b82 */ /* 0x001e220000000a00 */
[----:B------:R-:W-:-:S07]  /*0680*/  IMAD.MOV.U32 R8, RZ, RZ, 0x3e800000 ;  /* 0x3e800000ff087424 */ /* 0x000fce00078e00ff */
[----:B-1----:R-:W1:Y:S03]  /*0690*/  LDC.64 R4, c[0x0][0x278] ;  /* 0x00009e00ff047b82 */ /* 0x002e660000000a00 */
[----:B------:R-:W3:Y:S01]  /*06a0*/  @P5 LDG.E R11, desc[UR4][R20.64] ;  /* 0x00000004140b5981 */ /* 0x000ee2000c1e1900 */
[----:B------:R-:W2:Y:S01]  /*06b0*/  MUFU.SQRT R17, R14 ;  /* 0x0000000e00117308 */ /* 0x000ea20000002000 */
[----:B------:R-:W-:Y:S02]  /*06c0*/  @P3 SEL R15, R19, R12, !P4 ;  /* 0x0000000c130f3207 */ /* 0x000fe40006000000 */
[C---:B--2---:R-:W-:Y:S02]  /*06d0*/  FSETP.GT.AND P3, PT, R17.reuse, 8.50705917302346158658e+37, PT ;  /* 0x7e8000001100780b */ /* 0x044fe40003f64000 */
[----:B------:R-:W-:-:S11]  /*06e0*/  FSETP.GEU.AND P4, PT, R17, 1.175494350822287508e-38, PT ;  /* 0x008000001100780b */ /* 0x000fd60003f8e000 */
[----:B------:R-:W-:-:S04]  /*06f0*/  @P3 FMUL R17, R17, 0.25 ;  /* 0x3e80000011113820 */ /* 0x000fc80000400000 */
[----:B------:R-:W-:-:S06]  /*0700*/  @!P4 FMUL R17, R17, 16777216 ;  /* 0x4b8000001111c820 */ /* 0x000fcc0000400000 */
[----:B------:R-:W2:Y:S01]  /*0710*/  MUFU.RCP R17, R17 ;  /* 0x0000001100117308 */ /* 0x000ea20000001000 */
[----:B------:R-:W-:Y:S02]  /*0720*/  FSEL R6, R8, 1, P3 ;  /* 0x3f80000008067808 */ /* 0x000fe40001800000 */
[----:B----4-:R-:W-:-:S03]  /*0730*/  SEL R10, R10, RZ, P6 ;  /* 0x000000ff0a0a7207 */ /* 0x010fc60003000000 */
[----:B------:R-:W-:-:S04]  /*0740*/  @!P4 FMUL R6, R6, 16777216 ;  /* 0x4b8000000606c820 */ /* 0x000fc80000400000 */
[----:B--2---:R-:W-:Y:S01]  /*0750*/  FMUL R7, R17, R6 ;  /* 0x0000000611077220 */ /* 0x004fe20000400000 */
[----:B0-----:R-:W-:-:S04]  /*0760*/  IMAD.WIDE R2, R0, 0x4, R2 ;  /* 0x0000000400027825 */ /* 0x001fc800078e0202 */
[----:B-1----:R-:W-:Y:S01]  /*0770*/  IMAD.WIDE R4, R0, 0x4, R4 ;  /* 0x0000000400047825 */ /* 0x002fe200078e0204 */
[----:B---3--:R-:W-:Y:S02]  /*0780*/  SEL R11, R11, RZ, P5 ;  /* 0x000000ff0b0b7207 */ /* 0x008fe40002800000 */
[----:B------:R-:W-:-:S05]  /*0790*/  @P2 SEL R11, R10, R15, !P1 ;  /* 0x0000000f0a0b2207 */ /* 0x000fca0004800000 */
[----:B------:R-:W-:-:S04]  /*07a0*/  FADD R16, R11, -R16 ;  /* 0x800000100b107221 */ /* 0x000fc80000000000 */
[----:B------:R-:W-:-:S04]  /*07b0*/  FMUL R7, R16, R7 ;  /* 0x0000000710077220 */ /* 0x000fc80000400000 */
[----:B-----5:R-:W-:Y:S01]  /*07c0*/  FFMA R7, R7, R13, R18 ;  /* 0x0000000d07077223 */ /* 0x020fe20000000012 */
[----:B------:R0:W-:Y:S04]  /*07d0*/  @!P0 STG.E desc[UR4][R2.64], R11 ;  /* 0x0000000b02008986 */ /* 0x0001e8000c101904 */
[----:B------:R-:W-:-:S04]  /*07e0*/  FSETP.GEU.AND P1, PT, R7, RZ, PT ;  /* 0x000000ff0700720b */ /* 0x000fc80003f2e000 */
[----:B------:R-:W-:Y:S01]  /*07f0*/  FSEL R7, R7, RZ, P1 ;  /* 0x000000ff07077208 */ /* 0x000fe20000800000 */
[----:B0-----:R-:W-:Y:S08]  /*0800*/  @P0 EXIT ;  /* 0x000000000000094d */ /* 0x001ff00003800000 */
[----:B------:R-:W-:Y:S01]  /*0810*/  STG.E desc[UR4][R4.64], R7 ;  /* 0x0000000704007986 */ /* 0x000fe2000c101904 */
[----:B------:R-:W-:Y:S05]  /*0820*/  EXIT ;  /* 0x000000000000794d */ /* 0x000fea0003800000 */
.L_x_0:
[----:B------:R-:W-:-:S00]  /*0830*/  BRA `(.L_x_0) ;  /* 0xfffffffc00fc7947 */ /* 0x000fc0000383ffff */
[----:B------:R-:W-:-:S00]  /*0840*/  NOP ;  /* 0x0000000000007918 */ /* 0x000fc00000000000 */
        /* <DEDUP_REMOVED lines=11> */
.L_x_1:


//--------------------- .nv.global.init           --------------------------
	.section	.nv.global.init,"aw",@progbits
.nv.global.init:
	.type		_$_str,@object
	.size		_$_str,(_$_str_$_2 - _$_str)
_$_str:
        /*0000*/ 	.byte	0x5f, 0x5f, 0x43, 0x55, 0x44, 0x41, 0x5f, 0x46, 0x54, 0x5a, 0x00
	.type		_$_str_$_2,@object
	.size		_$_str_$_2,(.L_1 - _$_str_$_2)
_$_str_$_2:
        /*000b*/ 	.byte	0x5f, 0x5f, 0x43, 0x55, 0x44, 0x41, 0x5f, 0x50, 0x52, 0x45, 0x43, 0x5f, 0x53, 0x51, 0x52, 0x54
        /*001b*/ 	.byte	0x00
.L_1:


//--------------------- .nv.constant0.triton_poi_fused__native_batch_norm_legit_no_training_cat_relu_96 --------------------------
	.section	.nv.constant0.triton_poi_fused__native_batch_norm_legit_no_training_cat_relu_96,"a",@progbits
	.sectionflags	@""
	.align	4
.nv.constant0.triton_poi_fused__native_batch_norm_legit_no_training_cat_relu_96:
	.zero		644
